//
// Generated by NVIDIA NVVM Compiler
//
// Compiler Build ID: CL-36424714
// Cuda compilation tools, release 13.0, V13.0.88
// Based on NVVM 20.0.0
//

.version 9.0
.target sm_100
.address_size 64

	// .globl	_Z12hidden_tiledPfPKfS1_iiii
// _ZZ12hidden_tiledPfPKfS1_iiiiE2Xs has been demoted
// _ZZ12hidden_tiledPfPKfS1_iiiiE2Ws has been demoted
// _ZZ18out_tiled_checksumPKfS0_S0_iiiPdE2Hs has been demoted
// _ZZ18out_tiled_checksumPKfS0_S0_iiiPdE2Ws has been demoted

.visible .entry _Z12hidden_tiledPfPKfS1_iiii(
	.param .u64 .ptr .align 1 _Z12hidden_tiledPfPKfS1_iiii_param_0,
	.param .u64 .ptr .align 1 _Z12hidden_tiledPfPKfS1_iiii_param_1,
	.param .u64 .ptr .align 1 _Z12hidden_tiledPfPKfS1_iiii_param_2,
	.param .u32 _Z12hidden_tiledPfPKfS1_iiii_param_3,
	.param .u32 _Z12hidden_tiledPfPKfS1_iiii_param_4,
	.param .u32 _Z12hidden_tiledPfPKfS1_iiii_param_5,
	.param .u32 _Z12hidden_tiledPfPKfS1_iiii_param_6
)
{
	.reg .pred 	%p<24>;
	.reg .b32 	%r<52>;
	.reg .b32 	%f<112>;
	.reg .b64 	%rd<25>;
	// demoted variable
	.shared .align 4 .b8 _ZZ12hidden_tiledPfPKfS1_iiiiE2Xs[2048];
	// demoted variable
	.shared .align 4 .b8 _ZZ12hidden_tiledPfPKfS1_iiiiE2Ws[2048];
	ld.param.u64 	%rd5, [_Z12hidden_tiledPfPKfS1_iiii_param_0];
	ld.param.u64 	%rd6, [_Z12hidden_tiledPfPKfS1_iiii_param_1];
	ld.param.u64 	%rd7, [_Z12hidden_tiledPfPKfS1_iiii_param_2];
	ld.param.u32 	%r19, [_Z12hidden_tiledPfPKfS1_iiii_param_3];
	ld.param.u32 	%r20, [_Z12hidden_tiledPfPKfS1_iiii_param_4];
	ld.param.u32 	%r21, [_Z12hidden_tiledPfPKfS1_iiii_param_5];
	ld.param.u32 	%r22, [_Z12hidden_tiledPfPKfS1_iiii_param_6];
	mov.u32 	%r23, %ctaid.y;
	shl.b32 	%r24, %r23, 4;
	mov.u32 	%r50, %tid.y;
	add.s32 	%r2, %r24, %r50;
	mov.u32 	%r25, %ctaid.x;
	shl.b32 	%r26, %r25, 4;
	mov.u32 	%r48, %tid.x;
	add.s32 	%r4, %r26, %r48;
	setp.lt.s32 	%p4, %r20, 1;
	mov.f32 	%f110, 0f00000000;
	@%p4 bra 	$L__BB0_13;
	setp.lt.u32 	%p5, %r50, 16;
	setp.lt.u32 	%p6, %r48, 32;
	and.pred  	%p1, %p5, %p6;
	setp.lt.s32 	%p7, %r2, %r19;
	shl.b32 	%r29, %r50, 7;
	mov.u32 	%r30, _ZZ12hidden_tiledPfPKfS1_iiiiE2Xs;
	add.s32 	%r5, %r30, %r29;
	shl.b32 	%r31, %r48, 2;
	add.s32 	%r6, %r5, %r31;
	add.s32 	%r32, %r22, %r2;
	mul.lo.s32 	%r7, %r32, 1315423911;
	setp.lt.u32 	%p8, %r50, 32;
	setp.lt.u32 	%p9, %r48, 16;
	and.pred  	%p2, %p8, %p9;
	setp.lt.s32 	%p10, %r4, %r21;
	shl.b32 	%r33, %r50, 6;
	mov.u32 	%r34, _ZZ12hidden_tiledPfPKfS1_iiiiE2Ws;
	add.s32 	%r9, %r34, %r31;
	add.s32 	%r8, %r9, %r33;
	cvt.s64.s32 	%rd8, %r21;
	cvt.s64.s32 	%rd9, %r4;
	and.pred  	%p3, %p7, %p10;
	cvt.u64.u32 	%rd10, %r50;
	mad.lo.s64 	%rd11, %rd8, %rd10, %rd9;
	shl.b64 	%rd12, %rd11, 2;
	cvta.to.global.u64 	%rd13, %rd6;
	add.s64 	%rd24, %rd13, %rd12;
	mul.wide.s32 	%rd2, %r21, 128;
	mul.lo.s32 	%r49, %r48, -1640531535;
	mov.f32 	%f110, 0f00000000;
	mov.b32 	%r51, 0;
	not.pred 	%p11, %p1;
	not.pred 	%p15, %p2;
	not.pred 	%p19, %p3;
$L__BB0_2:
	@%p11 bra 	$L__BB0_6;
	setp.ge.s32 	%p12, %r2, %r19;
	setp.ge.s32 	%p13, %r48, %r20;
	or.pred  	%p14, %p12, %p13;
	@%p14 bra 	$L__BB0_5;
	xor.b32  	%r36, %r7, %r49;
	xor.b32  	%r37, %r36, -1515870811;
	shr.u32 	%r38, %r37, 16;
	xor.b32  	%r39, %r38, %r37;
	mul.lo.s32 	%r40, %r39, 2146121005;
	shr.u32 	%r41, %r40, 15;
	xor.b32  	%r42, %r41, %r40;
	mul.lo.s32 	%r43, %r42, -2073254261;
	shr.u32 	%r44, %r43, 16;
	and.b32  	%r45, %r43, 16777215;
	xor.b32  	%r46, %r45, %r44;
	cvt.rn.f32.u32 	%f7, %r46;
	fma.rn.f32 	%f8, %f7, 0f34000000, 0fBF800000;
	mul.f32 	%f9, %f8, 0f3F000000;
	st.shared.f32 	[%r6], %f9;
	bra.uni 	$L__BB0_6;
$L__BB0_5:
	mov.b32 	%r35, 0;
	st.shared.u32 	[%r6], %r35;
$L__BB0_6:
	@%p15 bra 	$L__BB0_10;
	setp.ge.s32 	%p16, %r4, %r21;
	setp.ge.s32 	%p17, %r50, %r20;
	or.pred  	%p18, %p16, %p17;
	@%p18 bra 	$L__BB0_9;
	ld.global.nc.f32 	%f10, [%rd24];
	st.shared.f32 	[%r8], %f10;
	bra.uni 	$L__BB0_10;
$L__BB0_9:
	mov.b32 	%r47, 0;
	st.shared.u32 	[%r8], %r47;
$L__BB0_10:
	bar.sync 	0;
	@%p19 bra 	$L__BB0_12;
	ld.shared.f32 	%f11, [%r5];
	ld.shared.f32 	%f12, [%r9];
	fma.rn.f32 	%f13, %f11, %f12, %f110;
	ld.shared.f32 	%f14, [%r5+4];
	ld.shared.f32 	%f15, [%r9+64];
	fma.rn.f32 	%f16, %f14, %f15, %f13;
	ld.shared.f32 	%f17, [%r5+8];
	ld.shared.f32 	%f18, [%r9+128];
	fma.rn.f32 	%f19, %f17, %f18, %f16;
	ld.shared.f32 	%f20, [%r5+12];
	ld.shared.f32 	%f21, [%r9+192];
	fma.rn.f32 	%f22, %f20, %f21, %f19;
	ld.shared.f32 	%f23, [%r5+16];
	ld.shared.f32 	%f24, [%r9+256];
	fma.rn.f32 	%f25, %f23, %f24, %f22;
	ld.shared.f32 	%f26, [%r5+20];
	ld.shared.f32 	%f27, [%r9+320];
	fma.rn.f32 	%f28, %f26, %f27, %f25;
	ld.shared.f32 	%f29, [%r5+24];
	ld.shared.f32 	%f30, [%r9+384];
	fma.rn.f32 	%f31, %f29, %f30, %f28;
	ld.shared.f32 	%f32, [%r5+28];
	ld.shared.f32 	%f33, [%r9+448];
	fma.rn.f32 	%f34, %f32, %f33, %f31;
	ld.shared.f32 	%f35, [%r5+32];
	ld.shared.f32 	%f36, [%r9+512];
	fma.rn.f32 	%f37, %f35, %f36, %f34;
	ld.shared.f32 	%f38, [%r5+36];
	ld.shared.f32 	%f39, [%r9+576];
	fma.rn.f32 	%f40, %f38, %f39, %f37;
	ld.shared.f32 	%f41, [%r5+40];
	ld.shared.f32 	%f42, [%r9+640];
	fma.rn.f32 	%f43, %f41, %f42, %f40;
	ld.shared.f32 	%f44, [%r5+44];
	ld.shared.f32 	%f45, [%r9+704];
	fma.rn.f32 	%f46, %f44, %f45, %f43;
	ld.shared.f32 	%f47, [%r5+48];
	ld.shared.f32 	%f48, [%r9+768];
	fma.rn.f32 	%f49, %f47, %f48, %f46;
	ld.shared.f32 	%f50, [%r5+52];
	ld.shared.f32 	%f51, [%r9+832];
	fma.rn.f32 	%f52, %f50, %f51, %f49;
	ld.shared.f32 	%f53, [%r5+56];
	ld.shared.f32 	%f54, [%r9+896];
	fma.rn.f32 	%f55, %f53, %f54, %f52;
	ld.shared.f32 	%f56, [%r5+60];
	ld.shared.f32 	%f57, [%r9+960];
	fma.rn.f32 	%f58, %f56, %f57, %f55;
	ld.shared.f32 	%f59, [%r5+64];
	ld.shared.f32 	%f60, [%r9+1024];
	fma.rn.f32 	%f61, %f59, %f60, %f58;
	ld.shared.f32 	%f62, [%r5+68];
	ld.shared.f32 	%f63, [%r9+1088];
	fma.rn.f32 	%f64, %f62, %f63, %f61;
	ld.shared.f32 	%f65, [%r5+72];
	ld.shared.f32 	%f66, [%r9+1152];
	fma.rn.f32 	%f67, %f65, %f66, %f64;
	ld.shared.f32 	%f68, [%r5+76];
	ld.shared.f32 	%f69, [%r9+1216];
	fma.rn.f32 	%f70, %f68, %f69, %f67;
	ld.shared.f32 	%f71, [%r5+80];
	ld.shared.f32 	%f72, [%r9+1280];
	fma.rn.f32 	%f73, %f71, %f72, %f70;
	ld.shared.f32 	%f74, [%r5+84];
	ld.shared.f32 	%f75, [%r9+1344];
	fma.rn.f32 	%f76, %f74, %f75, %f73;
	ld.shared.f32 	%f77, [%r5+88];
	ld.shared.f32 	%f78, [%r9+1408];
	fma.rn.f32 	%f79, %f77, %f78, %f76;
	ld.shared.f32 	%f80, [%r5+92];
	ld.shared.f32 	%f81, [%r9+1472];
	fma.rn.f32 	%f82, %f80, %f81, %f79;
	ld.shared.f32 	%f83, [%r5+96];
	ld.shared.f32 	%f84, [%r9+1536];
	fma.rn.f32 	%f85, %f83, %f84, %f82;
	ld.shared.f32 	%f86, [%r5+100];
	ld.shared.f32 	%f87, [%r9+1600];
	fma.rn.f32 	%f88, %f86, %f87, %f85;
	ld.shared.f32 	%f89, [%r5+104];
	ld.shared.f32 	%f90, [%r9+1664];
	fma.rn.f32 	%f91, %f89, %f90, %f88;
	ld.shared.f32 	%f92, [%r5+108];
	ld.shared.f32 	%f93, [%r9+1728];
	fma.rn.f32 	%f94, %f92, %f93, %f91;
	ld.shared.f32 	%f95, [%r5+112];
	ld.shared.f32 	%f96, [%r9+1792];
	fma.rn.f32 	%f97, %f95, %f96, %f94;
	ld.shared.f32 	%f98, [%r5+116];
	ld.shared.f32 	%f99, [%r9+1856];
	fma.rn.f32 	%f100, %f98, %f99, %f97;
	ld.shared.f32 	%f101, [%r5+120];
	ld.shared.f32 	%f102, [%r9+1920];
	fma.rn.f32 	%f103, %f101, %f102, %f100;
	ld.shared.f32 	%f104, [%r5+124];
	ld.shared.f32 	%f105, [%r9+1984];
	fma.rn.f32 	%f110, %f104, %f105, %f103;
$L__BB0_12:
	bar.sync 	0;
	add.s32 	%r51, %r51, 32;
	add.s64 	%rd24, %rd24, %rd2;
	add.s32 	%r50, %r50, 32;
	add.s32 	%r49, %r49, -957401568;
	add.s32 	%r48, %r48, 32;
	setp.lt.s32 	%p20, %r51, %r20;
	@%p20 bra 	$L__BB0_2;
$L__BB0_13:
	setp.ge.s32 	%p21, %r2, %r19;
	setp.ge.s32 	%p22, %r4, %r21;
	or.pred  	%p23, %p21, %p22;
	@%p23 bra 	$L__BB0_15;
	cvt.s64.s32 	%rd14, %r4;
	cvta.to.global.u64 	%rd15, %rd7;
	mul.wide.s32 	%rd16, %r4, 4;
	add.s64 	%rd17, %rd15, %rd16;
	ld.global.nc.f32 	%f106, [%rd17];
	add.f32 	%f107, %f110, %f106;
	max.f32 	%f108, %f107, 0f00000000;
	cvt.u64.u32 	%rd18, %r2;
	cvt.s64.s32 	%rd19, %r21;
	mad.lo.s64 	%rd20, %rd19, %rd18, %rd14;
	cvta.to.global.u64 	%rd21, %rd5;
	shl.b64 	%rd22, %rd20, 2;
	add.s64 	%rd23, %rd21, %rd22;
	st.global.f32 	[%rd23], %f108;
$L__BB0_15:
	ret;

}
	// .globl	_Z18out_tiled_checksumPKfS0_S0_iiiPd
.visible .entry _Z18out_tiled_checksumPKfS0_S0_iiiPd(
	.param .u64 .ptr .align 1 _Z18out_tiled_checksumPKfS0_S0_iiiPd_param_0,
	.param .u64 .ptr .align 1 _Z18out_tiled_checksumPKfS0_S0_iiiPd_param_1,
	.param .u64 .ptr .align 1 _Z18out_tiled_checksumPKfS0_S0_iiiPd_param_2,
	.param .u32 _Z18out_tiled_checksumPKfS0_S0_iiiPd_param_3,
	.param .u32 _Z18out_tiled_checksumPKfS0_S0_iiiPd_param_4,
	.param .u32 _Z18out_tiled_checksumPKfS0_S0_iiiPd_param_5,
	.param .u64 .ptr .align 1 _Z18out_tiled_checksumPKfS0_S0_iiiPd_param_6
)
{
	.reg .pred 	%p<24>;
	.reg .b32 	%r<34>;
	.reg .b32 	%f<109>;
	.reg .b64 	%rd<29>;
	.reg .b64 	%fd<3>;
	// demoted variable
	.shared .align 4 .b8 _ZZ18out_tiled_checksumPKfS0_S0_iiiPdE2Hs[2048];
	// demoted variable
	.shared .align 4 .b8 _ZZ18out_tiled_checksumPKfS0_S0_iiiPdE2Ws[2048];
	ld.param.u64 	%rd8, [_Z18out_tiled_checksumPKfS0_S0_iiiPd_param_0];
	ld.param.u64 	%rd9, [_Z18out_tiled_checksumPKfS0_S0_iiiPd_param_1];
	ld.param.u64 	%rd10, [_Z18out_tiled_checksumPKfS0_S0_iiiPd_param_2];
	ld.param.u32 	%r15, [_Z18out_tiled_checksumPKfS0_S0_iiiPd_param_3];
	ld.param.u32 	%r16, [_Z18out_tiled_checksumPKfS0_S0_iiiPd_param_4];
	ld.param.u32 	%r17, [_Z18out_tiled_checksumPKfS0_S0_iiiPd_param_5];
	ld.param.u64 	%rd11, [_Z18out_tiled_checksumPKfS0_S0_iiiPd_param_6];
	mov.u32 	%r18, %ctaid.y;
	shl.b32 	%r19, %r18, 4;
	mov.u32 	%r32, %tid.y;
	add.s32 	%r2, %r19, %r32;
	mov.u32 	%r20, %ctaid.x;
	shl.b32 	%r21, %r20, 4;
	mov.u32 	%r31, %tid.x;
	add.s32 	%r4, %r21, %r31;
	setp.lt.s32 	%p4, %r16, 1;
	mov.f32 	%f107, 0f00000000;
	@%p4 bra 	$L__BB1_13;
	setp.lt.u32 	%p5, %r32, 16;
	setp.lt.u32 	%p6, %r31, 32;
	and.pred  	%p1, %p5, %p6;
	setp.lt.s32 	%p7, %r2, %r15;
	shl.b32 	%r24, %r32, 7;
	mov.u32 	%r25, _ZZ18out_tiled_checksumPKfS0_S0_iiiPdE2Hs;
	add.s32 	%r5, %r25, %r24;
	shl.b32 	%r26, %r31, 2;
	add.s32 	%r6, %r5, %r26;
	mul.wide.u32 	%rd12, %r16, %r2;
	setp.lt.u32 	%p8, %r32, 32;
	setp.lt.u32 	%p9, %r31, 16;
	and.pred  	%p2, %p8, %p9;
	setp.lt.s32 	%p10, %r4, %r17;
	shl.b32 	%r27, %r32, 6;
	mov.u32 	%r28, _ZZ18out_tiled_checksumPKfS0_S0_iiiPdE2Ws;
	add.s32 	%r8, %r28, %r26;
	add.s32 	%r7, %r8, %r27;
	cvt.s64.s32 	%rd13, %r17;
	cvt.s64.s32 	%rd14, %r4;
	and.pred  	%p3, %p7, %p10;
	cvt.u64.u32 	%rd15, %r32;
	mad.lo.s64 	%rd16, %rd13, %rd15, %rd14;
	shl.b64 	%rd17, %rd16, 2;
	cvta.to.global.u64 	%rd18, %rd9;
	add.s64 	%rd28, %rd18, %rd17;
	mul.wide.s32 	%rd2, %r17, 128;
	cvt.u64.u32 	%rd19, %r31;
	add.s64 	%rd20, %rd12, %rd19;
	shl.b64 	%rd21, %rd20, 2;
	cvta.to.global.u64 	%rd22, %rd8;
	add.s64 	%rd27, %rd22, %rd21;
	mov.f32 	%f107, 0f00000000;
	mov.b32 	%r33, 0;
	not.pred 	%p11, %p1;
	not.pred 	%p15, %p2;
	not.pred 	%p19, %p3;
$L__BB1_2:
	@%p11 bra 	$L__BB1_6;
	setp.ge.s32 	%p12, %r2, %r15;
	setp.ge.s32 	%p13, %r31, %r16;
	or.pred  	%p14, %p12, %p13;
	@%p14 bra 	$L__BB1_5;
	ld.global.nc.f32 	%f7, [%rd27];
	st.shared.f32 	[%r6], %f7;
	bra.uni 	$L__BB1_6;
$L__BB1_5:
	mov.b32 	%r29, 0;
	st.shared.u32 	[%r6], %r29;
$L__BB1_6:
	@%p15 bra 	$L__BB1_10;
	setp.ge.s32 	%p16, %r4, %r17;
	setp.ge.s32 	%p17, %r32, %r16;
	or.pred  	%p18, %p16, %p17;
	@%p18 bra 	$L__BB1_9;
	ld.global.nc.f32 	%f8, [%rd28];
	st.shared.f32 	[%r7], %f8;
	bra.uni 	$L__BB1_10;
$L__BB1_9:
	mov.b32 	%r30, 0;
	st.shared.u32 	[%r7], %r30;
$L__BB1_10:
	bar.sync 	0;
	@%p19 bra 	$L__BB1_12;
	ld.shared.f32 	%f9, [%r5];
	ld.shared.f32 	%f10, [%r8];
	fma.rn.f32 	%f11, %f9, %f10, %f107;
	ld.shared.f32 	%f12, [%r5+4];
	ld.shared.f32 	%f13, [%r8+64];
	fma.rn.f32 	%f14, %f12, %f13, %f11;
	ld.shared.f32 	%f15, [%r5+8];
	ld.shared.f32 	%f16, [%r8+128];
	fma.rn.f32 	%f17, %f15, %f16, %f14;
	ld.shared.f32 	%f18, [%r5+12];
	ld.shared.f32 	%f19, [%r8+192];
	fma.rn.f32 	%f20, %f18, %f19, %f17;
	ld.shared.f32 	%f21, [%r5+16];
	ld.shared.f32 	%f22, [%r8+256];
	fma.rn.f32 	%f23, %f21, %f22, %f20;
	ld.shared.f32 	%f24, [%r5+20];
	ld.shared.f32 	%f25, [%r8+320];
	fma.rn.f32 	%f26, %f24, %f25, %f23;
	ld.shared.f32 	%f27, [%r5+24];
	ld.shared.f32 	%f28, [%r8+384];
	fma.rn.f32 	%f29, %f27, %f28, %f26;
	ld.shared.f32 	%f30, [%r5+28];
	ld.shared.f32 	%f31, [%r8+448];
	fma.rn.f32 	%f32, %f30, %f31, %f29;
	ld.shared.f32 	%f33, [%r5+32];
	ld.shared.f32 	%f34, [%r8+512];
	fma.rn.f32 	%f35, %f33, %f34, %f32;
	ld.shared.f32 	%f36, [%r5+36];
	ld.shared.f32 	%f37, [%r8+576];
	fma.rn.f32 	%f38, %f36, %f37, %f35;
	ld.shared.f32 	%f39, [%r5+40];
	ld.shared.f32 	%f40, [%r8+640];
	fma.rn.f32 	%f41, %f39, %f40, %f38;
	ld.shared.f32 	%f42, [%r5+44];
	ld.shared.f32 	%f43, [%r8+704];
	fma.rn.f32 	%f44, %f42, %f43, %f41;
	ld.shared.f32 	%f45, [%r5+48];
	ld.shared.f32 	%f46, [%r8+768];
	fma.rn.f32 	%f47, %f45, %f46, %f44;
	ld.shared.f32 	%f48, [%r5+52];
	ld.shared.f32 	%f49, [%r8+832];
	fma.rn.f32 	%f50, %f48, %f49, %f47;
	ld.shared.f32 	%f51, [%r5+56];
	ld.shared.f32 	%f52, [%r8+896];
	fma.rn.f32 	%f53, %f51, %f52, %f50;
	ld.shared.f32 	%f54, [%r5+60];
	ld.shared.f32 	%f55, [%r8+960];
	fma.rn.f32 	%f56, %f54, %f55, %f53;
	ld.shared.f32 	%f57, [%r5+64];
	ld.shared.f32 	%f58, [%r8+1024];
	fma.rn.f32 	%f59, %f57, %f58, %f56;
	ld.shared.f32 	%f60, [%r5+68];
	ld.shared.f32 	%f61, [%r8+1088];
	fma.rn.f32 	%f62, %f60, %f61, %f59;
	ld.shared.f32 	%f63, [%r5+72];
	ld.shared.f32 	%f64, [%r8+1152];
	fma.rn.f32 	%f65, %f63, %f64, %f62;
	ld.shared.f32 	%f66, [%r5+76];
	ld.shared.f32 	%f67, [%r8+1216];
	fma.rn.f32 	%f68, %f66, %f67, %f65;
	ld.shared.f32 	%f69, [%r5+80];
	ld.shared.f32 	%f70, [%r8+1280];
	fma.rn.f32 	%f71, %f69, %f70, %f68;
	ld.shared.f32 	%f72, [%r5+84];
	ld.shared.f32 	%f73, [%r8+1344];
	fma.rn.f32 	%f74, %f72, %f73, %f71;
	ld.shared.f32 	%f75, [%r5+88];
	ld.shared.f32 	%f76, [%r8+1408];
	fma.rn.f32 	%f77, %f75, %f76, %f74;
	ld.shared.f32 	%f78, [%r5+92];
	ld.shared.f32 	%f79, [%r8+1472];
	fma.rn.f32 	%f80, %f78, %f79, %f77;
	ld.shared.f32 	%f81, [%r5+96];
	ld.shared.f32 	%f82, [%r8+1536];
	fma.rn.f32 	%f83, %f81, %f82, %f80;
	ld.shared.f32 	%f84, [%r5+100];
	ld.shared.f32 	%f85, [%r8+1600];
	fma.rn.f32 	%f86, %f84, %f85, %f83;
	ld.shared.f32 	%f87, [%r5+104];
	ld.shared.f32 	%f88, [%r8+1664];
	fma.rn.f32 	%f89, %f87, %f88, %f86;
	ld.shared.f32 	%f90, [%r5+108];
	ld.shared.f32 	%f91, [%r8+1728];
	fma.rn.f32 	%f92, %f90, %f91, %f89;
	ld.shared.f32 	%f93, [%r5+112];
	ld.shared.f32 	%f94, [%r8+1792];
	fma.rn.f32 	%f95, %f93, %f94, %f92;
	ld.shared.f32 	%f96, [%r5+116];
	ld.shared.f32 	%f97, [%r8+1856];
	fma.rn.f32 	%f98, %f96, %f97, %f95;
	ld.shared.f32 	%f99, [%r5+120];
	ld.shared.f32 	%f100, [%r8+1920];
	fma.rn.f32 	%f101, %f99, %f100, %f98;
	ld.shared.f32 	%f102, [%r5+124];
	ld.shared.f32 	%f103, [%r8+1984];
	fma.rn.f32 	%f107, %f102, %f103, %f101;
$L__BB1_12:
	bar.sync 	0;
	add.s32 	%r33, %r33, 32;
	add.s64 	%rd28, %rd28, %rd2;
	add.s32 	%r32, %r32, 32;
	add.s64 	%rd27, %rd27, 128;
	add.s32 	%r31, %r31, 32;
	setp.lt.s32 	%p20, %r33, %r16;
	@%p20 bra 	$L__BB1_2;
$L__BB1_13:
	setp.ge.s32 	%p21, %r2, %r15;
	setp.ge.s32 	%p22, %r4, %r17;
	or.pred  	%p23, %p21, %p22;
	@%p23 bra 	$L__BB1_15;
	cvta.to.global.u64 	%rd23, %rd10;
	mul.wide.s32 	%rd24, %r4, 4;
	add.s64 	%rd25, %rd23, %rd24;
	ld.global.nc.f32 	%f104, [%rd25];
	add.f32 	%f105, %f107, %f104;
	cvt.f64.f32 	%fd1, %f105;
	cvta.to.global.u64 	%rd26, %rd11;
	atom.global.add.f64 	%fd2, [%rd26], %fd1;
$L__BB1_15:
	ret;

}


// ===== COMPILED SASS (sm_100) =====

	.target	sm_100

	.elftype	@"ET_EXEC"


//--------------------- .note.nv.tkinfo           --------------------------
	.section	.note.nv.tkinfo,"",@"SHT_NOTE"
	.sectionflags	@"SHF_NOTE_NV_TKINFO"
	.tkinfo
        /*0018*/ 	.word	0x00000002
        /*0030*/ 	.string	""
        /*0030*/ 	.string	"ptxas"
        /*0030*/ 	.string	"Cuda compilation tools, release 13.0, V13.0.88"
        /*0030*/ 	.string	"Build cuda_13.0.r13.0/compiler.36424714_0"
        /*0030*/ 	.string	"-arch sm_100 -m 64 "



//--------------------- .note.nv.cuinfo           --------------------------
	.section	.note.nv.cuinfo,"",@"SHT_NOTE"
	.sectionflags	@"SHF_NOTE_NV_CUINFO"
        /*0018*/ 	.short	0x0002
        /*001a*/ 	.short	0x0064
        /*001c*/ 	.short	0x0082
	.zero		2


//--------------------- .nv.info                  --------------------------
	.section	.nv.info,"",@"SHT_CUDA_INFO"
	.align	4


	//----- nvinfo : EIATTR_REGCOUNT
	.align		4
        /*0000*/ 	.byte	0x04, 0x2f
        /*0002*/ 	.short	(.L_1 - .L_0)
	.align		4
.L_0:
        /*0004*/ 	.word	index@(_Z12hidden_tiledPfPKfS1_iiii)
        /*0008*/ 	.word	0x0000001f


	//----- nvinfo : EIATTR_FRAME_SIZE
	.align		4
.L_1:
        /*000c*/ 	.byte	0x04, 0x11
        /*000e*/ 	.short	(.L_3 - .L_2)
	.align		4
.L_2:
        /*0010*/ 	.word	index@(_Z12hidden_tiledPfPKfS1_iiii)
        /*0014*/ 	.word	0x00000000


	//----- nvinfo : EIATTR_REGCOUNT
	.align		4
.L_3:
        /*0018*/ 	.byte	0x04, 0x2f
        /*001a*/ 	.short	(.L_5 - .L_4)
	.align		4
.L_4:
        /*001c*/ 	.word	index@(_Z18out_tiled_checksumPKfS0_S0_iiiPd)
        /*0020*/ 	.word	0x0000001f


	//----- nvinfo : EIATTR_FRAME_SIZE
	.align		4
.L_5:
        /*0024*/ 	.byte	0x04, 0x11
        /*0026*/ 	.short	(.L_7 - .L_6)
	.align		4
.L_6:
        /*0028*/ 	.word	index@(_Z18out_tiled_checksumPKfS0_S0_iiiPd)
        /*002c*/ 	.word	0x00000000


	//----- nvinfo : EIATTR_MIN_STACK_SIZE
	.align		4
.L_7:
        /*0030*/ 	.byte	0x04, 0x12
        /*0032*/ 	.short	(.L_9 - .L_8)
	.align		4
.L_8:
        /*0034*/ 	.word	index@(_Z18out_tiled_checksumPKfS0_S0_iiiPd)
        /*0038*/ 	.word	0x00000000


	//----- nvinfo : EIATTR_MIN_STACK_SIZE
	.align		4
.L_9:
        /*003c*/ 	.byte	0x04, 0x12
        /*003e*/ 	.short	(.L_11 - .L_10)
	.align		4
.L_10:
        /*0040*/ 	.word	index@(_Z12hidden_tiledPfPKfS1_iiii)
        /*0044*/ 	.word	0x00000000
.L_11:


//--------------------- .nv.compat                --------------------------
	.section	.nv.compat,"",@"SHT_CUDA_COMPAT_INFO"
	.align	4
        /*0000*/ 	.byte	0x02, 0x09, 0x00, 0x00, 0x02, 0x02, 0x01, 0x00, 0x02, 0x05, 0x05, 0x00, 0x03, 0x07, 0x01, 0x01
        /*0010*/ 	.byte	0x02, 0x03, 0x00, 0x00, 0x02, 0x06, 0x01, 0x00, 0x04, 0x0b, 0x08, 0x00, 0x09, 0x00, 0x00, 0x00
        /*0020*/ 	.byte	0x00, 0x00, 0x00, 0x00


//--------------------- .nv.info._Z18out_tiled_checksumPKfS0_S0_iiiPd --------------------------
	.section	.nv.info._Z18out_tiled_checksumPKfS0_S0_iiiPd,"",@"SHT_CUDA_INFO"
	.sectionflags	@""
	.align	4


	//----- nvinfo : EIATTR_CUDA_API_VERSION
	.align		4
        /*0000*/ 	.byte	0x04, 0x37
        /*0002*/ 	.short	(.L_13 - .L_12)
.L_12:
        /*0004*/ 	.word	0x00000082


	//----- nvinfo : EIATTR_KPARAM_INFO
	.align		4
.L_13:
        /*0008*/ 	.byte	0x04, 0x17
        /*000a*/ 	.short	(.L_15 - .L_14)
.L_14:
        /*000c*/ 	.word	0x00000000
        /*0010*/ 	.short	0x0006
        /*0012*/ 	.short	0x0028
        /*0014*/ 	.byte	0x00, 0xf5, 0x21, 0x00


	//----- nvinfo : EIATTR_KPARAM_INFO
	.align		4
.L_15:
        /*0018*/ 	.byte	0x04, 0x17
        /*001a*/ 	.short	(.L_17 - .L_16)
.L_16:
        /*001c*/ 	.word	0x00000000
        /*0020*/ 	.short	0x0005
        /*0022*/ 	.short	0x0020
        /*0024*/ 	.byte	0x00, 0xf0, 0x11, 0x00


	//----- nvinfo : EIATTR_KPARAM_INFO
	.align		4
.L_17:
        /*0028*/ 	.byte	0x04, 0x17
        /*002a*/ 	.short	(.L_19 - .L_18)
.L_18:
        /*002c*/ 	.word	0x00000000
        /*0030*/ 	.short	0x0004
        /*0032*/ 	.short	0x001c
        /*0034*/ 	.byte	0x00, 0xf0, 0x11, 0x00


	//----- nvinfo : EIATTR_KPARAM_INFO
	.align		4
.L_19:
        /*0038*/ 	.byte	0x04, 0x17
        /*003a*/ 	.short	(.L_21 - .L_20)
.L_20:
        /*003c*/ 	.word	0x00000000
        /*0040*/ 	.short	0x0003
        /*0042*/ 	.short	0x0018
        /*0044*/ 	.byte	0x00, 0xf0, 0x11, 0x00


	//----- nvinfo : EIATTR_KPARAM_INFO
	.align		4
.L_21:
        /*0048*/ 	.byte	0x04, 0x17
        /*004a*/ 	.short	(.L_23 - .L_22)
.L_22:
        /*004c*/ 	.word	0x00000000
        /*0050*/ 	.short	0x0002
        /*0052*/ 	.short	0x0010
        /*0054*/ 	.byte	0x00, 0xf5, 0x21, 0x00


	//----- nvinfo : EIATTR_KPARAM_INFO
	.align		4
.L_23:
        /*0058*/ 	.byte	0x04, 0x17
        /*005a*/ 	.short	(.L_25 - .L_24)
.L_24:
        /*005c*/ 	.word	0x00000000
        /*0060*/ 	.short	0x0001
        /*0062*/ 	.short	0x0008
        /*0064*/ 	.byte	0x00, 0xf5, 0x21, 0x00


	//----- nvinfo : EIATTR_KPARAM_INFO
	.align		4
.L_25:
        /*0068*/ 	.byte	0x04, 0x17
        /*006a*/ 	.short	(.L_27 - .L_26)
.L_26:
        /*006c*/ 	.word	0x00000000
        /*0070*/ 	.short	0x0000
        /*0072*/ 	.short	0x0000
        /*0074*/ 	.byte	0x00, 0xf5, 0x21, 0x00


	//----- nvinfo : EIATTR_SPARSE_MMA_MASK
	.align		4
.L_27:
        /*0078*/ 	.byte	0x03, 0x50
        /*007a*/ 	.short	0x0000


	//----- nvinfo : EIATTR_MAXREG_COUNT
	.align		4
        /*007c*/ 	.byte	0x03, 0x1b
        /*007e*/ 	.short	0x00ff


	//----- nvinfo : EIATTR_NUM_BARRIERS
	.align		4
        /*0080*/ 	.byte	0x02, 0x4c
        /*0082*/ 	.byte	0x01
	.zero		1


	//----- nvinfo : EIATTR_MERCURY_ISA_VERSION
	.align		4
        /*0084*/ 	.byte	0x03, 0x5f
        /*0086*/ 	.short	0x0101


	//----- nvinfo : EIATTR_VRC_CTA_INIT_COUNT
	.align		4
        /*0088*/ 	.byte	0x02, 0x4a
	.zero		1
	.zero		1


	//----- nvinfo : EIATTR_EXIT_INSTR_OFFSETS
	.align		4
        /*008c*/ 	.byte	0x04, 0x1c
        /*008e*/ 	.short	(.L_29 - .L_28)


	//   ....[0]....
.L_28:
        /*0090*/ 	.word	0x000009d0


	//   ....[1]....
        /*0094*/ 	.word	0x00000a50


	//----- nvinfo : EIATTR_CRS_STACK_SIZE
	.align		4
.L_29:
        /*0098*/ 	.byte	0x04, 0x1e
        /*009a*/ 	.short	(.L_31 - .L_30)
.L_30:
        /*009c*/ 	.word	0x00000000


	//----- nvinfo : EIATTR_CBANK_PARAM_SIZE
	.align		4
.L_31:
        /*00a0*/ 	.byte	0x03, 0x19
        /*00a2*/ 	.short	0x0030


	//----- nvinfo : EIATTR_PARAM_CBANK
	.align		4
        /*00a4*/ 	.byte	0x04, 0x0a
        /*00a6*/ 	.short	(.L_33 - .L_32)
	.align		4
.L_32:
        /*00a8*/ 	.word	index@(.nv.constant0._Z18out_tiled_checksumPKfS0_S0_iiiPd)
        /*00ac*/ 	.short	0x0380
        /*00ae*/ 	.short	0x0030


	//----- nvinfo : EIATTR_SW_WAR
	.align		4
.L_33:
        /*00b0*/ 	.byte	0x04, 0x36
        /*00b2*/ 	.short	(.L_35 - .L_34)
.L_34:
        /*00b4*/ 	.word	0x00000008
.L_35:


//--------------------- .nv.info._Z12hidden_tiledPfPKfS1_iiii --------------------------
	.section	.nv.info._Z12hidden_tiledPfPKfS1_iiii,"",@"SHT_CUDA_INFO"
	.sectionflags	@""
	.align	4


	//----- nvinfo : EIATTR_CUDA_API_VERSION
	.align		4
        /*0000*/ 	.byte	0x04, 0x37
        /*0002*/ 	.short	(.L_37 - .L_36)
.L_36:
        /*0004*/ 	.word	0x00000082


	//----- nvinfo : EIATTR_KPARAM_INFO
	.align		4
.L_37:
        /*0008*/ 	.byte	0x04, 0x17
        /*000a*/ 	.short	(.L_39 - .L_38)
.L_38:
        /*000c*/ 	.word	0x00000000
        /*0010*/ 	.short	0x0006
        /*0012*/ 	.short	0x0024
        /*0014*/ 	.byte	0x00, 0xf0, 0x11, 0x00


	//----- nvinfo : EIATTR_KPARAM_INFO
	.align		4
.L_39:
        /*0018*/ 	.byte	0x04, 0x17
        /*001a*/ 	.short	(.L_41 - .L_40)
.L_40:
        /*001c*/ 	.word	0x00000000
        /*0020*/ 	.short	0x0005
        /*0022*/ 	.short	0x0020
        /*0024*/ 	.byte	0x00, 0xf0, 0x11, 0x00


	//----- nvinfo : EIATTR_KPARAM_INFO
	.align		4
.L_41:
        /*0028*/ 	.byte	0x04, 0x17
        /*002a*/ 	.short	(.L_43 - .L_42)
.L_42:
        /*002c*/ 	.word	0x00000000
        /*0030*/ 	.short	0x0004
        /*0032*/ 	.short	0x001c
        /*0034*/ 	.byte	0x00, 0xf0, 0x11, 0x00


	//----- nvinfo : EIATTR_KPARAM_INFO
	.align		4
.L_43:
        /*0038*/ 	.byte	0x04, 0x17
        /*003a*/ 	.short	(.L_45 - .L_44)
.L_44:
        /*003c*/ 	.word	0x00000000
        /*0040*/ 	.short	0x0003
        /*0042*/ 	.short	0x0018
        /*0044*/ 	.byte	0x00, 0xf0, 0x11, 0x00


	//----- nvinfo : EIATTR_KPARAM_INFO
	.align		4
.L_45:
        /*0048*/ 	.byte	0x04, 0x17
        /*004a*/ 	.short	(.L_47 - .L_46)
.L_46:
        /*004c*/ 	.word	0x00000000
        /*0050*/ 	.short	0x0002
        /*0052*/ 	.short	0x0010
        /*0054*/ 	.byte	0x00, 0xf5, 0x21, 0x00


	//----- nvinfo : EIATTR_KPARAM_INFO
	.align		4
.L_47:
        /*0058*/ 	.byte	0x04, 0x17
        /*005a*/ 	.short	(.L_49 - .L_48)
.L_48:
        /*005c*/ 	.word	0x00000000
        /*0060*/ 	.short	0x0001
        /*0062*/ 	.short	0x0008
        /*0064*/ 	.byte	0x00, 0xf5, 0x21, 0x00


	//----- nvinfo : EIATTR_KPARAM_INFO
	.align		4
.L_49:
        /*0068*/ 	.byte	0x04, 0x17
        /*006a*/ 	.short	(.L_51 - .L_50)
.L_50:
        /*006c*/ 	.word	0x00000000
        /*0070*/ 	.short	0x0000
        /*0072*/ 	.short	0x0000
        /*0074*/ 	.byte	0x00, 0xf5, 0x21, 0x00


	//----- nvinfo : EIATTR_SPARSE_MMA_MASK
	.align		4
.L_51:
        /*0078*/ 	.byte	0x03, 0x50
        /*007a*/ 	.short	0x0000


	//----- nvinfo : EIATTR_MAXREG_COUNT
	.align		4
        /*007c*/ 	.byte	0x03, 0x1b
        /*007e*/ 	.short	0x00ff


	//----- nvinfo : EIATTR_NUM_BARRIERS
	.align		4
        /*0080*/ 	.byte	0x02, 0x4c
        /*0082*/ 	.byte	0x01
	.zero		1


	//----- nvinfo : EIATTR_MERCURY_ISA_VERSION
	.align		4
        /*0084*/ 	.byte	0x03, 0x5f
        /*0086*/ 	.short	0x0101


	//----- nvinfo : EIATTR_VRC_CTA_INIT_COUNT
	.align		4
        /*0088*/ 	.byte	0x02, 0x4a
	.zero		1
	.zero		1


	//----- nvinfo : EIATTR_EXIT_INSTR_OFFSETS
	.align		4
        /*008c*/ 	.byte	0x04, 0x1c
        /*008e*/ 	.short	(.L_53 - .L_52)


	//   ....[0]....
.L_52:
        /*0090*/ 	.word	0x00000a60


	//   ....[1]....
        /*0094*/ 	.word	0x00000b50


	//----- nvinfo : EIATTR_CRS_STACK_SIZE
	.align		4
.L_53:
        /*0098*/ 	.byte	0x04, 0x1e
        /*009a*/ 	.short	(.L_55 - .L_54)
.L_54:
        /*009c*/ 	.word	0x00000000


	//----- nvinfo : EIATTR_CBANK_PARAM_SIZE
	.align		4
.L_55:
        /*00a0*/ 	.byte	0x03, 0x19
        /*00a2*/ 	.short	0x0028


	//----- nvinfo : EIATTR_PARAM_CBANK
	.align		4
        /*00a4*/ 	.byte	0x04, 0x0a
        /*00a6*/ 	.short	(.L_57 - .L_56)
	.align		4
.L_56:
        /*00a8*/ 	.word	index@(.nv.constant0._Z12hidden_tiledPfPKfS1_iiii)
        /*00ac*/ 	.short	0x0380
        /*00ae*/ 	.short	0x0028


	//----- nvinfo : EIATTR_SW_WAR
	.align		4
.L_57:
        /*00b0*/ 	.byte	0x04, 0x36
        /*00b2*/ 	.short	(.L_59 - .L_58)
.L_58:
        /*00b4*/ 	.word	0x00000008
.L_59:


//--------------------- .nv.callgraph             --------------------------
	.section	.nv.callgraph,"",@"SHT_CUDA_CALLGRAPH"
	.align	4
	.sectionentsize	8
	.align		4
        /*0000*/ 	.word	0x00000000
	.align		4
        /*0004*/ 	.word	0xffffffff
	.align		4
        /*0008*/ 	.word	0x00000000
	.align		4
        /*000c*/ 	.word	0xfffffffe
	.align		4
        /*0010*/ 	.word	0x00000000
	.align		4
        /*0014*/ 	.word	0xfffffffd
	.align		4
        /*0018*/ 	.word	0x00000000
	.align		4
        /*001c*/ 	.word	0xfffffffc


//--------------------- .text._Z18out_tiled_checksumPKfS0_S0_iiiPd --------------------------
	.section	.text._Z18out_tiled_checksumPKfS0_S0_iiiPd,"ax",@progbits
	.align	128
        .global         _Z18out_tiled_checksumPKfS0_S0_iiiPd
        .type           _Z18out_tiled_checksumPKfS0_S0_iiiPd,@function
        .size           _Z18out_tiled_checksumPKfS0_S0_iiiPd,(.L_x_22 - _Z18out_tiled_checksumPKfS0_S0_iiiPd)
        .other          _Z18out_tiled_checksumPKfS0_S0_iiiPd,@"STO_CUDA_ENTRY STV_DEFAULT"
_Z18out_tiled_checksumPKfS0_S0_iiiPd:
.text._Z18out_tiled_checksumPKfS0_S0_iiiPd:
[----:B------:R-:W-:Y:S01]  /*0000*/  LDC R1, c[0x0][0x37c] ;  /* 0x0000df00ff017b82 */ /* 0x000fe20000000800 */
[----:B------:R-:W0:Y:S01]  /*0010*/  S2R R18, SR_CTAID.Y ;  /* 0x0000000000127919 */ /* 0x000e220000002600 */
[----:B------:R-:W1:Y:S01]  /*0020*/  LDCU UR7, c[0x0][0x39c] ;  /* 0x00007380ff0777ac */ /* 0x000e620008000800 */
[----:B------:R-:W-:Y:S01]  /*0030*/  HFMA2 R11, -RZ, RZ, 0, 0 ;  /* 0x00000000ff0b7431 */ /* 0x000fe200000001ff */
[----:B------:R-:W0:Y:S01]  /*0040*/  S2R R17, SR_TID.Y ;  /* 0x0000000000117919 */ /* 0x000e220000002200 */
[----:B------:R-:W2:Y:S01]  /*0050*/  LDCU.64 UR8, c[0x0][0x358] ;  /* 0x00006b00ff0877ac */ /* 0x000ea20008000a00 */
[----:B------:R-:W3:Y:S01]  /*0060*/  S2R R22, SR_CTAID.X ;  /* 0x0000000000167919 */ /* 0x000ee20000002500 */
[----:B------:R-:W3:Y:S01]  /*0070*/  S2R R16, SR_TID.X ;  /* 0x0000000000107919 */ /* 0x000ee20000002100 */
[----:B-1----:R-:W-:Y:S01]  /*0080*/  UISETP.GE.AND UP0, UPT, UR7, 0x1, UPT ;  /* 0x000000010700788c */ /* 0x002fe2000bf06270 */
[----:B0-----:R-:W-:Y:S02]  /*0090*/  LEA R18, R18, R17, 0x4 ;  /* 0x0000001112127211 */ /* 0x001fe400078e20ff */
[----:B---3--:R-:W-:-:S06]  /*00a0*/  LEA R22, R22, R16, 0x4 ;  /* 0x0000001016167211 */ /* 0x008fcc00078e20ff */
[----:B--2---:R-:W-:Y:S05]  /*00b0*/  BRA.U !UP0, `(.L_x_0) ;  /* 0x0000000908347547 */ /* 0x004fea000b800000 */
[----:B------:R-:W0:Y:S01]  /*00c0*/  LDCU UR10, c[0x0][0x3a0] ;  /* 0x00007400ff0a77ac */ /* 0x000e220008000800 */
[----:B------:R-:W1:Y:S01]  /*00d0*/  S2UR UR5, SR_CgaCtaId ;  /* 0x00000000000579c3 */ /* 0x000e620000008800 */
[--C-:B------:R-:W-:Y:S01]  /*00e0*/  SHF.R.S32.HI R23, RZ, 0x1f, R22.reuse ;  /* 0x0000001fff177819 */ /* 0x100fe20000011416 */
[----:B------:R-:W2:Y:S01]  /*00f0*/  LDCU.128 UR12, c[0x0][0x380] ;  /* 0x00007000ff0c77ac */ /* 0x000ea20008000c00 */
[----:B------:R-:W-:Y:S02]  /*0100*/  ISETP.GE.U32.AND P2, PT, R16, 0x10, PT ;  /* 0x000000101000780c */ /* 0x000fe40003f46070 */
[----:B------:R-:W-:Y:S01]  /*0110*/  MOV R11, RZ ;  /* 0x000000ff000b7202 */ /* 0x000fe20000000f00 */
[----:B------:R-:W3:Y:S02]  /*0120*/  LDCU UR11, c[0x0][0x398] ;  /* 0x00007300ff0b77ac */ /* 0x000ee40008000800 */
[----:B------:R-:W4:Y:S01]  /*0130*/  LDC R0, c[0x0][0x3a0] ;  /* 0x0000e800ff007b82 */ /* 0x000f220000000800 */
[C---:B------:R-:W-:Y:S01]  /*0140*/  ISETP.LT.U32.AND P2, PT, R17.reuse, 0x20, !P2 ;  /* 0x000000201100780c */ /* 0x040fe20005741070 */
[----:B------:R-:W-:Y:S01]  /*0150*/  UMOV UR4, 0x400 ;  /* 0x0000040000047882 */ /* 0x000fe20000000000 */
[----:B------:R-:W4:Y:S01]  /*0160*/  LDCU UR16, c[0x0][0x3a0] ;  /* 0x00007400ff1077ac */ /* 0x000f220008000800 */
[----:B------:R-:W4:Y:S01]  /*0170*/  LDCU UR17, c[0x0][0x39c] ;  /* 0x00007380ff1177ac */ /* 0x000f220008000800 */
[----:B0-----:R-:W-:Y:S01]  /*0180*/  IMAD.WIDE.U32 R2, R17, UR10, R22 ;  /* 0x0000000a11027c25 */ /* 0x001fe2000f8e0016 */
[----:B------:R-:W-:Y:S01]  /*0190*/  ISETP.GE.AND P1, PT, R22, UR10, PT ;  /* 0x0000000a16007c0c */ /* 0x000fe2000bf26270 */
[----:B------:R-:W-:Y:S01]  /*01a0*/  USHF.R.S32.HI UR6, URZ, 0x1f, UR10 ;  /* 0x0000001fff067899 */ /* 0x000fe2000801140a */
[----:B--2---:R-:W-:-:S02]  /*01b0*/  LEA R20, P0, R2, UR14, 0x2 ;  /* 0x0000000e02147c11 */ /* 0x004fc4000f8010ff */
[----:B---3--:R-:W-:-:S03]  /*01c0*/  ISETP.LT.AND P1, PT, R18, UR11, !P1 ;  /* 0x0000000b12007c0c */ /* 0x008fc6000cf21270 */
[----:B------:R-:W-:Y:S01]  /*01d0*/  IMAD R21, R17, UR6, RZ ;  /* 0x0000000611157c24 */ /* 0x000fe2000f8e02ff */
[----:B-1----:R-:W-:Y:S02]  /*01e0*/  ULEA UR6, UR5, UR4, 0x18 ;  /* 0x0000000405067291 */ /* 0x002fe4000f8ec0ff */
[----:B------:R-:W-:Y:S02]  /*01f0*/  UIADD3 UR4, UPT, UPT, UR4, 0x800, URZ ;  /* 0x0000080004047890 */ /* 0x000fe4000fffe0ff */
[----:B------:R-:W-:Y:S02]  /*0200*/  IADD3 R21, PT, PT, R3, R21, RZ ;  /* 0x0000001503157210 */ /* 0x000fe40007ffe0ff */
[----:B------:R-:W-:Y:S01]  /*0210*/  MOV R3, RZ ;  /* 0x000000ff00037202 */ /* 0x000fe20000000f00 */
[----:B------:R-:W-:Y:S01]  /*0220*/  ULEA UR4, UR5, UR4, 0x18 ;  /* 0x0000000405047291 */ /* 0x000fe2000f8ec0ff */
[----:B------:R-:W-:Y:S01]  /*0230*/  LEA.HI.X R21, R2, UR15, R21, 0x2, P0 ;  /* 0x0000000f02157c11 */ /* 0x000fe200080f1415 */
[----:B------:R-:W0:Y:S01]  /*0240*/  LDCU.64 UR14, c[0x0][0x398] ;  /* 0x00007300ff0e77ac */ /* 0x000e220008000a00 */
[----:B------:R-:W-:-:S02]  /*0250*/  MOV R2, R16 ;  /* 0x0000001000027202 */ /* 0x000fc40000000f00 */
[----:B------:R-:W-:Y:S02]  /*0260*/  ISETP.GE.U32.AND P0, PT, R16, 0x20, PT ;  /* 0x000000201000780c */ /* 0x000fe40003f06070 */
[C---:B------:R-:W-:Y:S01]  /*0270*/  LEA R5, R17.reuse, UR6, 0x7 ;  /* 0x0000000611057c11 */ /* 0x040fe2000f8e38ff */
[----:B------:R-:W-:Y:S01]  /*0280*/  IMAD.WIDE.U32 R8, R18, UR7, R2 ;  /* 0x0000000712087c25 */ /* 0x000fe2000f8e0002 */
[----:B------:R-:W-:Y:S01]  /*0290*/  LEA R2, R16, UR4, 0x2 ;  /* 0x0000000410027c11 */ /* 0x000fe2000f8e10ff */
[----:B------:R-:W-:Y:S01]  /*02a0*/  UMOV UR4, URZ ;  /* 0x000000ff00047c82 */ /* 0x000fe20008000000 */
[----:B------:R-:W-:Y:S02]  /*02b0*/  ISETP.LT.U32.AND P0, PT, R17, 0x10, !P0 ;  /* 0x000000101100780c */ /* 0x000fe40004701070 */
[----:B------:R-:W-:Y:S02]  /*02c0*/  LEA R6, P3, R8, UR12, 0x2 ;  /* 0x0000000c08067c11 */ /* 0x000fe4000f8610ff */
[----:B------:R-:W-:-:S02]  /*02d0*/  LEA R3, R16, R5, 0x2 ;  /* 0x0000000510037211 */ /* 0x000fc400078e10ff */
[----:B------:R-:W-:Y:S02]  /*02e0*/  LEA.HI.X R7, R8, UR13, R9, 0x2, P3 ;  /* 0x0000000d08077c11 */ /* 0x000fe400098f1409 */
[----:B------:R-:W-:-:S07]  /*02f0*/  LEA R4, R17, R2, 0x6 ;  /* 0x0000000211047211 */ /* 0x000fce00078e30ff */
.L_x_9:
[----:B------:R-:W-:Y:S04]  /*0300*/  BSSY.RECONVERGENT B0, `(.L_x_1) ;  /* 0x0000009000007945 */ /* 0x000fe80003800200 */
[----:B0123--:R-:W-:Y:S05]  /*0310*/  @!P0 BRA `(.L_x_2) ;  /* 0x00000000001c8947 */ /* 0x00ffea0003800000 */
[----:B0-----:R-:W-:-:S04]  /*0320*/  ISETP.GE.AND P3, PT, R16, UR15, PT ;  /* 0x0000000f10007c0c */ /* 0x001fc8000bf66270 */
[----:B------:R-:W-:-:S13]  /*0330*/  ISETP.GE.OR P3, PT, R18, UR14, P3 ;  /* 0x0000000e12007c0c */ /* 0x000fda0009f66670 */
[----:B------:R-:W-:Y:S05]  /*0340*/  @P3 BRA `(.L_x_3) ;  /* 0x00000000000c3947 */ /* 0x000fea0003800000 */
[----:B------:R-:W2:Y:S04]  /*0350*/  LDG.E.CONSTANT R8, desc[UR8][R6.64] ;  /* 0x0000000806087981 */ /* 0x000ea8000c1e9900 */
[----:B--2---:R1:W-:Y:S01]  /*0360*/  STS [R3], R8 ;  /* 0x0000000803007388 */ /* 0x0043e20000000800 */
[----:B------:R-:W-:Y:S05]  /*0370*/  BRA `(.L_x_2) ;  /* 0x0000000000047947 */ /* 0x000fea0003800000 */
.L_x_3:
[----:B------:R2:W-:Y:S02]  /*0380*/  STS [R3], RZ ;  /* 0x000000ff03007388 */ /* 0x0005e40000000800 */
.L_x_2:
[----:B0---4-:R-:W-:Y:S05]  /*0390*/  BSYNC.RECONVERGENT B0 ;  /* 0x0000000000007941 */ /* 0x011fea0003800200 */
.L_x_1:
[----:B------:R-:W-:Y:S04]  /*03a0*/  BSSY.RECONVERGENT B0, `(.L_x_4) ;  /* 0x0000009000007945 */ /* 0x000fe80003800200 */
[----:B------:R-:W-:Y:S05]  /*03b0*/  @!P2 BRA `(.L_x_5) ;  /* 0x00000000001ca947 */ /* 0x000fea0003800000 */
[----:B------:R-:W-:-:S04]  /*03c0*/  ISETP.GE.AND P3, PT, R17, UR17, PT ;  /* 0x0000001111007c0c */ /* 0x000fc8000bf66270 */
[----:B------:R-:W-:-:S13]  /*03d0*/  ISETP.GE.OR P3, PT, R22, UR16, P3 ;  /* 0x0000001016007c0c */ /* 0x000fda0009f66670 */
[----:B------:R-:W-:Y:S05]  /*03e0*/  @P3 BRA `(.L_x_6) ;  /* 0x00000000000c3947 */ /* 0x000fea0003800000 */
[----:B------:R-:W3:Y:S04]  /*03f0*/  LDG.E.CONSTANT R9, desc[UR8][R20.64] ;  /* 0x0000000814097981 */ /* 0x000ee8000c1e9900 */
[----:B---3--:R3:W-:Y:S01]  /*0400*/  STS [R4], R9 ;  /* 0x0000000904007388 */ /* 0x0087e20000000800 */
[----:B------:R-:W-:Y:S05]  /*0410*/  BRA `(.L_x_5) ;  /* 0x0000000000047947 */ /* 0x000fea0003800000 */
.L_x_6:
[----:B------:R0:W-:Y:S02]  /*0420*/  STS [R4], RZ ;  /* 0x000000ff04007388 */ /* 0x0001e40000000800 */
.L_x_5:
[----:B------:R-:W-:Y:S05]  /*0430*/  BSYNC.RECONVERGENT B0 ;  /* 0x0000000000007941 */ /* 0x000fea0003800200 */
.L_x_4:
[----:B------:R-:W-:Y:S06]  /*0440*/  BAR.SYNC.DEFER_BLOCKING 0x0 ;  /* 0x0000000000007b1d */ /* 0x000fec0000010000 */
[----:B------:R-:W-:Y:S04]  /*0450*/  BSSY.RECONVERGENT B0, `(.L_x_7) ;  /* 0x000004a000007945 */ /* 0x000fe80003800200 */
[----:B------:R-:W-:Y:S05]  /*0460*/  @!P1 BRA `(.L_x_8) ;  /* 0x0000000400209947 */ /* 0x000fea0003800000 */
[----:B-1----:R-:W-:Y:S04]  /*0470*/  LDS R8, [R2] ;  /* 0x0000000002087984 */ /* 0x002fe80000000800 */
[----:B------:R-:W1:Y:S04]  /*0480*/  LDS.128 R12, [R5] ;  /* 0x00000000050c7984 */ /* 0x000e680000000c00 */
[----:B------:R-:W4:Y:S04]  /*0490*/  LDS R27, [R2+0x40] ;  /* 0x00004000021b7984 */ /* 0x000f280000000800 */
[----:B------:R-:W5:Y:S04]  /*04a0*/  LDS R19, [R2+0x80] ;  /* 0x0000800002137984 */ /* 0x000f680000000800 */
[----:B------:R-:W0:Y:S04]  /*04b0*/  LDS R26, [R2+0xc0] ;  /* 0x0000c000021a7984 */ /* 0x000e280000000800 */
[----:B------:R-:W-:Y:S04]  /*04c0*/  LDS R25, [R2+0x100] ;  /* 0x0001000002197984 */ /* 0x000fe80000000800 */
[----:B------:R-:W-:Y:S04]  /*04d0*/  LDS R24, [R2+0x140] ;  /* 0x0001400002187984 */ /* 0x000fe80000000800 */
[----:B------:R-:W-:Y:S01]  /*04e0*/  LDS R28, [R2+0x4c0] ;  /* 0x0004c000021c7984 */ /* 0x000fe20000000800 */
[----:B-1----:R-:W-:-:S03]  /*04f0*/  FFMA R12, R12, R8, R11 ;  /* 0x000000080c0c7223 */ /* 0x002fc6000000000b */
[----:B---3--:R-:W1:Y:S01]  /*0500*/  LDS.128 R8, [R5+0x10] ;  /* 0x0000100005087984 */ /* 0x008e620000000c00 */
[----:B----4-:R-:W-:-:S04]  /*0510*/  FFMA R12, R27, R13, R12 ;  /* 0x0000000d1b0c7223 */ /* 0x010fc8000000000c */
[----:B-----5:R-:W-:Y:S02]  /*0520*/  FFMA R13, R19, R14, R12 ;  /* 0x0000000e130d7223 */ /* 0x020fe4000000000c */
[----:B------:R-:W3:Y:S02]  /*0530*/  LDS R19, [R2+0x180] ;  /* 0x0001800002137984 */ /* 0x000ee40000000800 */
[----:B0-----:R-:W-:Y:S02]  /*0540*/  FFMA R13, R26, R15, R13 ;  /* 0x0000000f1a0d7223 */ /* 0x001fe4000000000d */
[----:B------:R-:W0:Y:S02]  /*0550*/  LDS R26, [R2+0x1c0] ;  /* 0x0001c000021a7984 */ /* 0x000e240000000800 */
[----:B-1----:R-:W-:Y:S02]  /*0560*/  FFMA R27, R8, R25, R13 ;  /* 0x00000019081b7223 */ /* 0x002fe4000000000d */
[----:B------:R-:W-:Y:S02]  /*0570*/  LDS R25, [R2+0x200] ;  /* 0x0002000002197984 */ /* 0x000fe40000000800 */
[----:B------:R-:W-:-:S02]  /*0580*/  FFMA R8, R24, R9, R27 ;  /* 0x0000000918087223 */ /* 0x000fc4000000001b */
[----:B------:R-:W1:Y:S02]  /*0590*/  LDS.128 R12, [R5+0x20] ;  /* 0x00002000050c7984 */ /* 0x000e640000000c00 */
[----:B---3--:R-:W-:Y:S02]  /*05a0*/  FFMA R9, R19, R10, R8 ;  /* 0x0000000a13097223 */ /* 0x008fe40000000008 */
[----:B------:R-:W3:Y:S02]  /*05b0*/  LDS R24, [R2+0x240] ;  /* 0x0002400002187984 */ /* 0x000ee40000000800 */
[----:B0-----:R-:W-:Y:S02]  /*05c0*/  FFMA R9, R26, R11, R9 ;  /* 0x0000000b1a097223 */ /* 0x001fe40000000009 */
[----:B------:R-:W0:Y:S04]  /*05d0*/  LDS R19, [R2+0x280] ;  /* 0x0002800002137984 */ /* 0x000e280000000800 */
[----:B------:R-:W4:Y:S01]  /*05e0*/  LDS R26, [R2+0x2c0] ;  /* 0x0002c000021a7984 */ /* 0x000f220000000800 */
[----:B-1----:R-:W-:-:S03]  /*05f0*/  FFMA R27, R12, R25, R9 ;  /* 0x000000190c1b7223 */ /* 0x002fc60000000009 */
[----:B------:R-:W-:Y:S01]  /*0600*/  LDS R25, [R2+0x300] ;  /* 0x0003000002197984 */ /* 0x000fe20000000800 */
[----:B---3--:R-:W-:-:S03]  /*0610*/  FFMA R12, R24, R13, R27 ;  /* 0x0000000d180c7223 */ /* 0x008fc6000000001b */
[----:B------:R-:W1:Y:S01]  /*0620*/  LDS.128 R8, [R5+0x30] ;  /* 0x0000300005087984 */ /* 0x000e620000000c00 */
[----:B0-----:R-:W-:-:S03]  /*0630*/  FFMA R13, R19, R14, R12 ;  /* 0x0000000e130d7223 */ /* 0x001fc6000000000c */
[----:B------:R-:W0:Y:S01]  /*0640*/  LDS R24, [R2+0x340] ;  /* 0x0003400002187984 */ /* 0x000e220000000800 */
[----:B----4-:R-:W-:-:S03]  /*0650*/  FFMA R13, R26, R15, R13 ;  /* 0x0000000f1a0d7223 */ /* 0x010fc6000000000d */
[----:B------:R-:W3:Y:S04]  /*0660*/  LDS R19, [R2+0x380] ;  /* 0x0003800002137984 */ /* 0x000ee80000000800 */
[----:B------:R-:W4:Y:S01]  /*0670*/  LDS R26, [R2+0x3c0] ;  /* 0x0003c000021a7984 */ /* 0x000f220000000800 */
[----:B-1----:R-:W-:-:S03]  /*0680*/  FFMA R27, R8, R25, R13 ;  /* 0x00000019081b7223 */ /* 0x002fc6000000000d */
[----:B------:R-:W-:Y:S01]  /*0690*/  LDS R25, [R2+0x400] ;  /* 0x0004000002197984 */ /* 0x000fe20000000800 */
[----:B0-----:R-:W-:-:S03]  /*06a0*/  FFMA R8, R24, R9, R27 ;  /* 0x0000000918087223 */ /* 0x001fc6000000001b */
[----:B------:R-:W0:Y:S01]  /*06b0*/  LDS.128 R12, [R5+0x40] ;  /* 0x00004000050c7984 */ /* 0x000e220000000c00 */
[----:B---3--:R-:W-:-:S03]  /*06c0*/  FFMA R9, R19, R10, R8 ;  /* 0x0000000a13097223 */ /* 0x008fc60000000008 */
[----:B------:R-:W1:Y:S01]  /*06d0*/  LDS R24, [R2+0x440] ;  /* 0x0004400002187984 */ /* 0x000e620000000800 */
[----:B----4-:R-:W-:-:S03]  /*06e0*/  FFMA R9, R26, R11, R9 ;  /* 0x0000000b1a097223 */ /* 0x010fc60000000009 */
[----:B------:R-:W3:Y:S04]  /*06f0*/  LDS R19, [R2+0x480] ;  /* 0x0004800002137984 */ /* 0x000ee80000000800 */
[----:B------:R-:W-:Y:S01]  /*0700*/  LDS R26, [R2+0x540] ;  /* 0x00054000021a7984 */ /* 0x000fe20000000800 */
[----:B0-----:R-:W-:-:S03]  /*0710*/  FFMA R27, R12, R25, R9 ;  /* 0x000000190c1b7223 */ /* 0x001fc60000000009 */
[----:B------:R-:W-:Y:S01]  /*0720*/  LDS R25, [R2+0x500] ;  /* 0x0005000002197984 */ /* 0x000fe20000000800 */
[----:B-1----:R-:W-:-:S03]  /*0730*/  FFMA R24, R24, R13, R27 ;  /* 0x0000000d18187223 */ /* 0x002fc6000000001b */
[----:B------:R-:W0:Y:S01]  /*0740*/  LDS.128 R8, [R5+0x50] ;  /* 0x0000500005087984 */ /* 0x000e220000000c00 */
[----:B---3--:R-:W-:-:S03]  /*0750*/  FFMA R13, R19, R14, R24 ;  /* 0x0000000e130d7223 */ /* 0x008fc60000000018 */
[----:B------:R-:W1:Y:S01]  /*0760*/  LDS R19, [R2+0x580] ;  /* 0x0005800002137984 */ /* 0x000e620000000800 */
[----:B------:R-:W-:-:S03]  /*0770*/  FFMA R13, R28, R15, R13 ;  /* 0x0000000f1c0d7223 */ /* 0x000fc6000000000d */
[----:B------:R-:W3:Y:S04]  /*0780*/  LDS R28, [R2+0x5c0] ;  /* 0x0005c000021c7984 */ /* 0x000ee80000000800 */
[----:B------:R-:W-:Y:S01]  /*0790*/  LDS R24, [R2+0x640] ;  /* 0x0006400002187984 */ /* 0x000fe20000000800 */
[----:B0-----:R-:W-:-:S03]  /*07a0*/  FFMA R27, R8, R25, R13 ;  /* 0x00000019081b7223 */ /* 0x001fc6000000000d */
[----:B------:R-:W-:Y:S01]  /*07b0*/  LDS R25, [R2+0x600] ;  /* 0x0006000002197984 */ /* 0x000fe20000000800 */
[----:B------:R-:W-:-:S03]  /*07c0*/  FFMA R26, R26, R9, R27 ;  /* 0x000000091a1a7223 */ /* 0x000fc6000000001b */
[----:B------:R-:W0:Y:S01]  /*07d0*/  LDS.128 R12, [R5+0x60] ;  /* 0x00006000050c7984 */ /* 0x000e220000000c00 */
[----:B-1----:R-:W-:-:S03]  /*07e0*/  FFMA R9, R19, R10, R26 ;  /* 0x0000000a13097223 */ /* 0x002fc6000000001a */
[----:B------:R-:W1:Y:S01]  /*07f0*/  LDS R19, [R2+0x680] ;  /* 0x0006800002137984 */ /* 0x000e620000000800 */
[----:B---3--:R-:W-:-:S03]  /*0800*/  FFMA R9, R28, R11, R9 ;  /* 0x0000000b1c097223 */ /* 0x008fc60000000009 */
[----:B------:R-:W3:Y:S01]  /*0810*/  LDS R26, [R2+0x6c0] ;  /* 0x0006c000021a7984 */ /* 0x000ee20000000800 */
[----:B0-----:R-:W-:-:S03]  /*0820*/  FFMA R27, R12, R25, R9 ;  /* 0x000000190c1b7223 */ /* 0x001fc60000000009 */
[----:B------:R-:W-:Y:S01]  /*0830*/  LDS R25, [R2+0x700] ;  /* 0x0007000002197984 */ /* 0x000fe20000000800 */
[----:B------:R-:W-:-:S03]  /*0840*/  FFMA R28, R24, R13, R27 ;  /* 0x0000000d181c7223 */ /* 0x000fc6000000001b */
[----:B------:R-:W0:Y:S01]  /*0850*/  LDS.128 R8, [R5+0x70] ;  /* 0x0000700005087984 */ /* 0x000e220000000c00 */
[----:B-1----:R-:W-:-:S03]  /*0860*/  FFMA R19, R19, R14, R28 ;  /* 0x0000000e13137223 */ /* 0x002fc6000000001c */
[----:B------:R-:W1:Y:S01]  /*0870*/  LDS R24, [R2+0x740] ;  /* 0x0007400002187984 */ /* 0x000e620000000800 */
[----:B---3--:R-:W-:-:S03]  /*0880*/  FFMA R15, R26, R15, R19 ;  /* 0x0000000f1a0f7223 */ /* 0x008fc60000000013 */
[----:B------:R-:W3:Y:S04]  /*0890*/  LDS R13, [R2+0x780] ;  /* 0x00078000020d7984 */ /* 0x000ee80000000800 */
[----:B------:R-:W4:Y:S01]  /*08a0*/  LDS R12, [R2+0x7c0] ;  /* 0x0007c000020c7984 */ /* 0x000f220000000800 */
[----:B0-----:R-:W-:-:S04]  /*08b0*/  FFMA R15, R8, R25, R15 ;  /* 0x00000019080f7223 */ /* 0x001fc8000000000f */
[----:B-1----:R-:W-:-:S04]  /*08c0*/  FFMA R24, R24, R9, R15 ;  /* 0x0000000918187223 */ /* 0x002fc8000000000f */
[----:B---3--:R-:W-:-:S04]  /*08d0*/  FFMA R13, R13, R10, R24 ;  /* 0x0000000a0d0d7223 */ /* 0x008fc80000000018 */
[----:B----4-:R-:W-:-:S07]  /*08e0*/  FFMA R11, R12, R11, R13 ;  /* 0x0000000b0c0b7223 */ /* 0x010fce000000000d */
.L_x_8:
[----:B------:R-:W-:Y:S05]  /*08f0*/  BSYNC.RECONVERGENT B0 ;  /* 0x0000000000007941 */ /* 0x000fea0003800200 */
.L_x_7:
[----:B------:R-:W-:Y:S01]  /*0900*/  BAR.SYNC.DEFER_BLOCKING 0x0 ;  /* 0x0000000000007b1d */ /* 0x000fe20000010000 */
[----:B------:R-:W-:Y:S01]  /*0910*/  UIADD3 UR4, UPT, UPT, UR4, 0x20, URZ ;  /* 0x0000002004047890 */ /* 0x000fe2000fffe0ff */
[----:B------:R-:W-:Y:S01]  /*0920*/  IADD3 R6, P3, PT, R6, 0x80, RZ ;  /* 0x0000008006067810 */ /* 0x000fe20007f7e0ff */
[----:B------:R-:W-:Y:S01]  /*0930*/  IMAD.WIDE R20, R0, 0x80, R20 ;  /* 0x0000008000147825 */ /* 0x000fe200078e0214 */
[----:B------:R-:W-:Y:S01]  /*0940*/  IADD3 R17, PT, PT, R17, 0x20, RZ ;  /* 0x0000002011117810 */ /* 0x000fe20007ffe0ff */
[----:B------:R-:W-:Y:S01]  /*0950*/  UISETP.GE.AND UP0, UPT, UR4, UR17, UPT ;  /* 0x000000110400728c */ /* 0x000fe2000bf06270 */
[----:B------:R-:W-:Y:S02]  /*0960*/  IADD3 R16, PT, PT, R16, 0x20, RZ ;  /* 0x0000002010107810 */ /* 0x000fe40007ffe0ff */
[----:B------:R-:W-:-:S06]  /*0970*/  IADD3.X R7, PT, PT, RZ, R7, RZ, P3, !PT ;  /* 0x00000007ff077210 */ /* 0x000fcc0001ffe4ff */
[----:B------:R-:W-:Y:S05]  /*0980*/  BRA.U !UP0, `(.L_x_9) ;  /* 0xfffffff9085c7547 */ /* 0x000fea000b83ffff */
.L_x_0:
[----:B------:R-:W4:Y:S01]  /*0990*/  LDCU UR5, c[0x0][0x3a0] ;  /* 0x00007400ff0577ac */ /* 0x000f220008000800 */
[----:B------:R-:W5:Y:S01]  /*09a0*/  LDCU UR6, c[0x0][0x398] ;  /* 0x00007300ff0677ac */ /* 0x000f620008000800 */
[----:B----4-:R-:W-:-:S04]  /*09b0*/  ISETP.GE.AND P0, PT, R22, UR5, PT ;  /* 0x0000000516007c0c */ /* 0x010fc8000bf06270 */
[----:B-----5:R-:W-:-:S13]  /*09c0*/  ISETP.GE.OR P0, PT, R18, UR6, P0 ;  /* 0x0000000612007c0c */ /* 0x020fda0008706670 */
[----:B------:R-:W-:Y:S05]  /*09d0*/  @P0 EXIT ;  /* 0x000000000000094d */ /* 0x000fea0003800000 */
[----:B-12---:R-:W1:Y:S02]  /*09e0*/  LDC.64 R2, c[0x0][0x390] ;  /* 0x0000e400ff027b82 */ /* 0x006e640000000a00 */
[----:B-1----:R-:W-:-:S06]  /*09f0*/  IMAD.WIDE R22, R22, 0x4, R2 ;  /* 0x0000000416167825 */ /* 0x002fcc00078e0202 */
[----:B------:R-:W2:Y:S01]  /*0a00*/  LDG.E.CONSTANT R22, desc[UR8][R22.64] ;  /* 0x0000000816167981 */ /* 0x000ea2000c1e9900 */
[----:B0--3--:R-:W0:Y:S01]  /*0a10*/  LDC.64 R4, c[0x0][0x3a8] ;  /* 0x0000ea00ff047b82 */ /* 0x009e220000000a00 */
[----:B--2---:R-:W-:-:S06]  /*0a20*/  FADD R2, R22, R11 ;  /* 0x0000000b16027221 */ /* 0x004fcc0000000000 */
[----:B------:R-:W0:Y:S02]  /*0a30*/  F2F.F64.F32 R2, R2 ;  /* 0x0000000200027310 */ /* 0x000e240000201800 */
[----:B0-----:R-:W-:Y:S01]  /*0a40*/  REDG.E.ADD.F64.RN.STRONG.GPU desc[UR8][R4.64], R2 ;  /* 0x00000002040079a6 */ /* 0x001fe2000c12ff08 */
[----:B------:R-:W-:Y:S05]  /*0a50*/  EXIT ;  /* 0x000000000000794d */ /* 0x000fea0003800000 */
.L_x_10:
[----:B------:R-:W-:-:S00]  /*0a60*/  BRA `(.L_x_10) ;  /* 0xfffffffc00fc7947 */ /* 0x000fc0000383ffff */
[----:B------:R-:W-:-:S00]  /*0a70*/  NOP ;  /* 0x0000000000007918 */ /* 0x000fc00000000000 */
        /* <DEDUP_REMOVED lines=8> */
.L_x_22:


//--------------------- .text._Z12hidden_tiledPfPKfS1_iiii --------------------------
	.section	.text._Z12hidden_tiledPfPKfS1_iiii,"ax",@progbits
	.align	128
        .global         _Z12hidden_tiledPfPKfS1_iiii
        .type           _Z12hidden_tiledPfPKfS1_iiii,@function
        .size           _Z12hidden_tiledPfPKfS1_iiii,(.L_x_23 - _Z12hidden_tiledPfPKfS1_iiii)
        .other          _Z12hidden_tiledPfPKfS1_iiii,@"STO_CUDA_ENTRY STV_DEFAULT"
_Z12hidden_tiledPfPKfS1_iiii:
.text._Z12hidden_tiledPfPKfS1_iiii:
        /* <DEDUP_REMOVED lines=12> */
[----:B------:R-:W0:Y:S01]  /*00c0*/  LDCU.64 UR10, c[0x0][0x3a0] ;  /* 0x00007400ff0a77ac */ /* 0x000e220008000a00 */
[----:B------:R-:W1:Y:S01]  /*00d0*/  S2UR UR6, SR_CgaCtaId ;  /* 0x00000000000679c3 */ /* 0x000e620000008800 */
[--C-:B------:R-:W-:Y:S01]  /*00e0*/  SHF.R.S32.HI R23, RZ, 0x1f, R22.reuse ;  /* 0x0000001fff177819 */ /* 0x100fe20000011416 */
[C---:B------:R-:W-:Y:S01]  /*00f0*/  IMAD R6, R16.reuse, -0x61c8864f, RZ ;  /* 0x9e3779b110067824 */ /* 0x040fe200078e02ff */
[----:B------:R-:W2:Y:S01]  /*0100*/  LDCU.64 UR12, c[0x0][0x388] ;  /* 0x00007100ff0c77ac */ /* 0x000ea20008000a00 */
[----:B------:R-:W-:Y:S02]  /*0110*/  ISETP.GE.U32.AND P1, PT, R16, 0x10, PT ;  /* 0x000000101000780c */ /* 0x000fe40003f26070 */
[----:B------:R-:W-:Y:S01]  /*0120*/  MOV R11, RZ ;  /* 0x000000ff000b7202 */ /* 0x000fe20000000f00 */
[----:B------:R-:W3:Y:S01]  /*0130*/  LDCU UR7, c[0x0][0x398] ;  /* 0x00007300ff0777ac */ /* 0x000ee20008000800 */
[----:B------:R-:W4:Y:S01]  /*0140*/  LDC R0, c[0x0][0x3a0] ;  /* 0x0000e800ff007b82 */ /* 0x000f220000000800 */
[C---:B------:R-:W-:Y:S01]  /*0150*/  ISETP.LT.U32.AND P1, PT, R17.reuse, 0x20, !P1 ;  /* 0x000000201100780c */ /* 0x040fe20004f21070 */
[----:B------:R-:W-:Y:S01]  /*0160*/  UMOV UR4, 0x400 ;  /* 0x0000040000047882 */ /* 0x000fe20000000000 */
[----:B------:R-:W1:Y:S01]  /*0170*/  LDCU UR14, c[0x0][0x3a0] ;  /* 0x00007400ff0e77ac */ /* 0x000e620008000800 */
[----:B------:R-:W4:Y:S01]  /*0180*/  LDCU UR15, c[0x0][0x39c] ;  /* 0x00007380ff0f77ac */ /* 0x000f220008000800 */
[----:B0-----:R-:W-:Y:S01]  /*0190*/  IMAD.WIDE.U32 R2, R17, UR10, R22 ;  /* 0x0000000a11027c25 */ /* 0x001fe2000f8e0016 */
[----:B------:R-:W-:Y:S01]  /*01a0*/  IADD3 R7, PT, PT, R18, UR11, RZ ;  /* 0x0000000b12077c10 */ /* 0x000fe2000fffe0ff */
[----:B------:R-:W-:-:S02]  /*01b0*/  USHF.R.S32.HI UR5, URZ, 0x1f, UR10 ;  /* 0x0000001fff057899 */ /* 0x000fc4000801140a */
[----:B------:R-:W-:Y:S02]  /*01c0*/  ISETP.GE.AND P2, PT, R22, UR10, PT ;  /* 0x0000000a16007c0c */ /* 0x000fe4000bf46270 */
[----:B--2---:R-:W-:Y:S01]  /*01d0*/  LEA R20, P0, R2, UR12, 0x2 ;  /* 0x0000000c02147c11 */ /* 0x004fe2000f8010ff */
[----:B------:R-:W-:Y:S01]  /*01e0*/  IMAD R7, R7, 0x4e67c6a7, RZ ;  /* 0x4e67c6a707077824 */ /* 0x000fe200078e02ff */
[----:B---3--:R-:W-:Y:S01]  /*01f0*/  ISETP.LT.AND P2, PT, R18, UR7, !P2 ;  /* 0x0000000712007c0c */ /* 0x008fe2000d741270 */
[----:B------:R-:W-:Y:S01]  /*0200*/  IMAD R21, R17, UR5, RZ ;  /* 0x0000000511157c24 */ /* 0x000fe2000f8e02ff */
[----:B------:R-:W-:Y:S02]  /*0210*/  UIADD3 UR5, UPT, UPT, UR4, 0x800, URZ ;  /* 0x0000080004057890 */ /* 0x000fe4000fffe0ff */
[----:B-1----:R-:W-:Y:S02]  /*0220*/  ULEA UR4, UR6, UR4, 0x18 ;  /* 0x0000000406047291 */ /* 0x002fe4000f8ec0ff */
[----:B------:R-:W-:Y:S01]  /*0230*/  ULEA UR5, UR6, UR5, 0x18 ;  /* 0x0000000506057291 */ /* 0x000fe2000f8ec0ff */
[----:B------:R-:W-:-:S03]  /*0240*/  IADD3 R21, PT, PT, R3, R21, RZ ;  /* 0x0000001503157210 */ /* 0x000fc60007ffe0ff */
[C---:B------:R-:W-:Y:S01]  /*0250*/  LEA R5, R17.reuse, UR4, 0x7 ;  /* 0x0000000411057c11 */ /* 0x040fe2000f8e38ff */
[----:B------:R-:W-:Y:S01]  /*0260*/  UMOV UR4, URZ ;  /* 0x000000ff00047c82 */ /* 0x000fe20008000000 */
[----:B------:R-:W-:Y:S01]  /*0270*/  LEA.HI.X R21, R2, UR13, R21, 0x2, P0 ;  /* 0x0000000d02157c11 */ /* 0x000fe200080f1415 */
[----:B------:R-:W0:Y:S01]  /*0280*/  LDCU.64 UR12, c[0x0][0x398] ;  /* 0x00007300ff0c77ac */ /* 0x000e220008000a00 */
[C---:B------:R-:W-:Y:S02]  /*0290*/  ISETP.GE.U32.AND P0, PT, R16.reuse, 0x20, PT ;  /* 0x000000201000780c */ /* 0x040fe40003f06070 */
[C---:B------:R-:W-:Y:S02]  /*02a0*/  LEA R2, R16.reuse, UR5, 0x2 ;  /* 0x0000000510027c11 */ /* 0x040fe4000f8e10ff */
[----:B------:R-:W-:Y:S02]  /*02b0*/  ISETP.LT.U32.AND P0, PT, R17, 0x10, !P0 ;  /* 0x000000101100780c */ /* 0x000fe40004701070 */
[----:B------:R-:W-:-:S02]  /*02c0*/  LEA R3, R16, R5, 0x2 ;  /* 0x0000000510037211 */ /* 0x000fc400078e10ff */
[----:B------:R-:W-:-:S09]  /*02d0*/  LEA R4, R17, R2, 0x6 ;  /* 0x0000000211047211 */ /* 0x000fd200078e30ff */
.L_x_20:
[----:B------:R-:W-:Y:S04]  /*02e0*/  BSSY.RECONVERGENT B0, `(.L_x_12) ;  /* 0x0000015000007945 */ /* 0x000fe80003800200 */
[----:B0123--:R-:W-:Y:S05]  /*02f0*/  @!P0 BRA `(.L_x_13) ;  /* 0x00000000004c8947 */ /* 0x00ffea0003800000 */
[----:B0-----:R-:W-:-:S04]  /*0300*/  ISETP.GE.AND P3, PT, R16, UR13, PT ;  /* 0x0000000d10007c0c */ /* 0x001fc8000bf66270 */
[----:B------:R-:W-:-:S13]  /*0310*/  ISETP.GE.OR P3, PT, R18, UR12, P3 ;  /* 0x0000000c12007c0c */ /* 0x000fda0009f66670 */
[----:B------:R-:W-:Y:S05]  /*0320*/  @P3 BRA `(.L_x_14) ;  /* 0x00000000003c3947 */ /* 0x000fea0003800000 */
[----:B------:R-:W-:-:S04]  /*0330*/  LOP3.LUT R8, R7, 0xa5a5a5a5, R6, 0x96, !PT ;  /* 0xa5a5a5a507087812 */ /* 0x000fc800078e9606 */
[----:B------:R-:W-:-:S04]  /*0340*/  SHF.R.U32.HI R9, RZ, 0x10, R8 ;  /* 0x00000010ff097819 */ /* 0x000fc80000011608 */
[----:B------:R-:W-:-:S05]  /*0350*/  LOP3.LUT R9, R9, R8, RZ, 0x3c, !PT ;  /* 0x0000000809097212 */ /* 0x000fca00078e3cff */
[----:B------:R-:W-:-:S05]  /*0360*/  IMAD R9, R9, 0x7feb352d, RZ ;  /* 0x7feb352d09097824 */ /* 0x000fca00078e02ff */
[----:B------:R-:W-:-:S04]  /*0370*/  SHF.R.U32.HI R8, RZ, 0xf, R9 ;  /* 0x0000000fff087819 */ /* 0x000fc80000011609 */
[----:B------:R-:W-:-:S05]  /*0380*/  LOP3.LUT R8, R8, R9, RZ, 0x3c, !PT ;  /* 0x0000000908087212 */ /* 0x000fca00078e3cff */
[----:B------:R-:W-:-:S05]  /*0390*/  IMAD R8, R8, -0x7b935975, RZ ;  /* 0x846ca68b08087824 */ /* 0x000fca00078e02ff */
[----:B------:R-:W-:-:S04]  /*03a0*/  SHF.R.U32.HI R9, RZ, 0x10, R8 ;  /* 0x00000010ff097819 */ /* 0x000fc80000011608 */
[----:B------:R-:W-:Y:S02]  /*03b0*/  LOP3.LUT R9, R9, 0xffffff, R8, 0x78, !PT ;  /* 0x00ffffff09097812 */ /* 0x000fe400078e7808 */
[----:B------:R-:W-:Y:S02]  /*03c0*/  MOV R8, 0x34000000 ;  /* 0x3400000000087802 */ /* 0x000fe40000000f00 */
[----:B------:R-:W-:-:S05]  /*03d0*/  I2FP.F32.U32 R9, R9 ;  /* 0x0000000900097245 */ /* 0x000fca0000201000 */
[----:B------:R-:W-:-:S04]  /*03e0*/  FFMA R9, R9, R8, -1 ;  /* 0xbf80000009097423 */ /* 0x000fc80000000008 */
[----:B------:R-:W-:-:S05]  /*03f0*/  FMUL R8, R9, 0.5 ;  /* 0x3f00000009087820 */ /* 0x000fca0000400000 */
[----:B------:R1:W-:Y:S01]  /*0400*/  STS [R3], R8 ;  /* 0x0000000803007388 */ /* 0x0003e20000000800 */
[----:B------:R-:W-:Y:S05]  /*0410*/  BRA `(.L_x_13) ;  /* 0x0000000000047947 */ /* 0x000fea0003800000 */
.L_x_14:
[----:B------:R2:W-:Y:S02]  /*0420*/  STS [R3], RZ ;  /* 0x000000ff03007388 */ /* 0x0005e40000000800 */
.L_x_13:
[----:B0---4-:R-:W-:Y:S05]  /*0430*/  BSYNC.RECONVERGENT B0 ;  /* 0x0000000000007941 */ /* 0x011fea0003800200 */
.L_x_12:
        /* <DEDUP_REMOVED lines=8> */
.L_x_17:
[----:B------:R0:W-:Y:S02]  /*04c0*/  STS [R4], RZ ;  /* 0x000000ff04007388 */ /* 0x0001e40000000800 */
.L_x_16:
[----:B------:R-:W-:Y:S05]  /*04d0*/  BSYNC.RECONVERGENT B0 ;  /* 0x0000000000007941 */ /* 0x000fea0003800200 */
.L_x_15:
        /* <DEDUP_REMOVED lines=75> */
.L_x_19:
[----:B------:R-:W-:Y:S05]  /*0990*/  BSYNC.RECONVERGENT B0 ;  /* 0x0000000000007941 */ /* 0x000fea0003800200 */
.L_x_18:
[----:B------:R-:W-:Y:S01]  /*09a0*/  BAR.SYNC.DEFER_BLOCKING 0x0 ;  /* 0x0000000000007b1d */ /* 0x000fe20000010000 */
[----:B------:R-:W-:Y:S01]  /*09b0*/  UIADD3 UR4, UPT, UPT, UR4, 0x20, URZ ;  /* 0x0000002004047890 */ /* 0x000fe2000fffe0ff */
[----:B------:R-:W-:Y:S01]  /*09c0*/  IMAD.WIDE R20, R0, 0x80, R20 ;  /* 0x0000008000147825 */ /* 0x000fe200078e0214 */
[----:B------:R-:W-:Y:S02]  /*09d0*/  IADD3 R17, PT, PT, R17, 0x20, RZ ;  /* 0x0000002011117810 */ /* 0x000fe40007ffe0ff */
[----:B------:R-:W-:Y:S01]  /*09e0*/  UISETP.GE.AND UP0, UPT, UR4, UR15, UPT ;  /* 0x0000000f0400728c */ /* 0x000fe2000bf06270 */
[----:B------:R-:W-:Y:S02]  /*09f0*/  IADD3 R6, PT, PT, R6, -0x3910c9e0, RZ ;  /* 0xc6ef362006067810 */ /* 0x000fe40007ffe0ff */
[----:B------:R-:W-:-:S06]  /*0a00*/  IADD3 R16, PT, PT, R16, 0x20, RZ ;  /* 0x0000002010107810 */ /* 0x000fcc0007ffe0ff */
[----:B------:R-:W-:Y:S05]  /*0a10*/  BRA.U !UP0, `(.L_x_20) ;  /* 0xfffffff908307547 */ /* 0x000fea000b83ffff */
.L_x_11:
[----:B------:R-:W4:Y:S01]  /*0a20*/  LDCU UR6, c[0x0][0x3a0] ;  /* 0x00007400ff0677ac */ /* 0x000f220008000800 */
[----:B------:R-:W5:Y:S01]  /*0a30*/  LDCU UR5, c[0x0][0x398] ;  /* 0x00007300ff0577ac */ /* 0x000f620008000800 */
[----:B----4-:R-:W-:-:S04]  /*0a40*/  ISETP.GE.AND P0, PT, R22, UR6, PT ;  /* 0x0000000616007c0c */ /* 0x010fc8000bf06270 */
[----:B-----5:R-:W-:-:S13]  /*0a50*/  ISETP.GE.OR P0, PT, R18, UR5, P0 ;  /* 0x0000000512007c0c */ /* 0x020fda0008706670 */
[----:B------:R-:W-:Y:S05]  /*0a60*/  @P0 EXIT ;  /* 0x000000000000094d */ /* 0x000fea0003800000 */
[----:B-12---:R-:W1:Y:S01]  /*0a70*/  LDC.64 R2, c[0x0][0x390] ;  /* 0x0000e400ff027b82 */ /* 0x006e620000000a00 */
[----:B------:R-:W2:Y:S01]  /*0a80*/  LDCU.64 UR4, c[0x0][0x380] ;  /* 0x00007000ff0477ac */ /* 0x000ea20008000a00 */
[----:B-1----:R-:W-:-:S06]  /*0a90*/  IMAD.WIDE R2, R22, 0x4, R2 ;  /* 0x0000000416027825 */ /* 0x002fcc00078e0202 */
[----:B------:R-:W4:Y:S01]  /*0aa0*/  LDG.E.CONSTANT R2, desc[UR8][R2.64] ;  /* 0x0000000802027981 */ /* 0x000f22000c1e9900 */
[----:B------:R-:W-:Y:S01]  /*0ab0*/  USHF.R.S32.HI UR7, URZ, 0x1f, UR6 ;  /* 0x0000001fff077899 */ /* 0x000fe20008011406 */
[----:B------:R-:W-:-:S03]  /*0ac0*/  SHF.R.S32.HI R23, RZ, 0x1f, R22 ;  /* 0x0000001fff177819 */ /* 0x000fc60000011416 */
[----:B0--3--:R-:W-:-:S04]  /*0ad0*/  IMAD.WIDE.U32 R4, R18, UR6, R22 ;  /* 0x0000000612047c25 */ /* 0x009fc8000f8e0016 */
[----:B------:R-:W-:Y:S01]  /*0ae0*/  IMAD R7, R18, UR7, RZ ;  /* 0x0000000712077c24 */ /* 0x000fe2000f8e02ff */
[----:B--2---:R-:W-:-:S04]  /*0af0*/  LEA R6, P0, R4, UR4, 0x2 ;  /* 0x0000000404067c11 */ /* 0x004fc8000f8010ff */
[----:B------:R-:W-:-:S04]  /*0b00*/  IADD3 R5, PT, PT, R5, R7, RZ ;  /* 0x0000000705057210 */ /* 0x000fc80007ffe0ff */
[----:B------:R-:W-:Y:S01]  /*0b10*/  LEA.HI.X R7, R4, UR5, R5, 0x2, P0 ;  /* 0x0000000504077c11 */ /* 0x000fe200080f1405 */
[----:B----4-:R-:W-:-:S05]  /*0b20*/  FADD R11, R2, R11 ;  /* 0x0000000b020b7221 */ /* 0x010fca0000000000 */
[----:B------:R-:W-:-:S05]  /*0b30*/  FMNMX R11, RZ, R11, !PT ;  /* 0x0000000bff0b7209 */ /* 0x000fca0007800000 */
[----:B------:R-:W-:Y:S01]  /*0b40*/  STG.E desc[UR8][R6.64], R11 ;  /* 0x0000000b06007986 */ /* 0x000fe2000c101908 */
[----:B------:R-:W-:Y:S05]  /*0b50*/  EXIT ;  /* 0x000000000000794d */ /* 0x000fea0003800000 */
.L_x_21:
        /* <DEDUP_REMOVED lines=10> */
.L_x_23:


//--------------------- .nv.shared._Z18out_tiled_checksumPKfS0_S0_iiiPd --------------------------
	.section	.nv.shared._Z18out_tiled_checksumPKfS0_S0_iiiPd,"aw",@nobits
	.sectionflags	@""
	.align	4
.nv.shared._Z18out_tiled_checksumPKfS0_S0_iiiPd:
	.zero		5120


//--------------------- .nv.shared.reserved.0     --------------------------
	.section	.nv.shared.reserved.0,"aw",@nobits
	.weak		__nv_reservedSMEM_offset_0_alias
	.size		__nv_reservedSMEM_offset_0_alias, 0, 64
	.other		__nv_reservedSMEM_offset_0_alias,@"STO_CUDA_RESERVED_SHARED STV_DEFAULT"
__nv_reservedSMEM_offset_0_alias:
	.zero		0
	.zero		64


//--------------------- .nv.shared._Z12hidden_tiledPfPKfS1_iiii --------------------------
	.section	.nv.shared._Z12hidden_tiledPfPKfS1_iiii,"aw",@nobits
	.sectionflags	@""
	.align	4
.nv.shared._Z12hidden_tiledPfPKfS1_iiii:
	.zero		5120


//--------------------- .nv.constant0._Z18out_tiled_checksumPKfS0_S0_iiiPd --------------------------
	.section	.nv.constant0._Z18out_tiled_checksumPKfS0_S0_iiiPd,"a",@progbits
	.sectionflags	@""
	.align	4
.nv.constant0._Z18out_tiled_checksumPKfS0_S0_iiiPd:
	.zero		944


//--------------------- .nv.constant0._Z12hidden_tiledPfPKfS1_iiii --------------------------
	.section	.nv.constant0._Z12hidden_tiledPfPKfS1_iiii,"a",@progbits
	.sectionflags	@""
	.align	4
.nv.constant0._Z12hidden_tiledPfPKfS1_iiii:
	.zero		936


//--------------------- SYMBOLS --------------------------

	.type		.nv.reservedSmem.offset0,@object
	.size		.nv.reservedSmem.offset0,0x4
	.type		.nv.reservedSmem.cap,@object
	.size		.nv.reservedSmem.cap,0x4
